	.headerflags	@"EF_CUDA_TEXMODE_UNIFIED EF_CUDA_64BIT_ADDRESS EF_CUDA_ACCELERATORS EF_CUDA_SM90 EF_CUDA_VIRTUAL_SM(EF_CUDA_SM90)"
	.elftype	@"ET_EXEC"


//--------------------- .nv.info                  --------------------------
	.section	.nv.info,"",@"SHT_CUDA_INFO"
	.align	4


	//----- nvinfo : EIATTR_REGCOUNT
	.align		4
        /*0000*/ 	.byte	0x04, 0x2f
        /*0002*/ 	.short	(.L_3 - .L_2)
	.align		4
.L_2:
        /*0004*/ 	.word	index@(triton_poi_fused__native_batch_norm_legit_no_training_relu_5)
        /*0008*/ 	.word	0x00000013


	//----- nvinfo : EIATTR_MIN_STACK_SIZE
	.align		4
.L_3:
        /*000c*/ 	.byte	0x04, 0x12
        /*000e*/ 	.short	(.L_5 - .L_4)
	.align		4
.L_4:
        /*0010*/ 	.word	index@(triton_poi_fused__native_batch_norm_legit_no_training_relu_5)
        /*0014*/ 	.word	0x00000000


	//----- nvinfo : EIATTR_FRAME_SIZE
	.align		4
.L_5:
        /*0018*/ 	.byte	0x04, 0x11
        /*001a*/ 	.short	(.L_7 - .L_6)
	.align		4
.L_6:
        /*001c*/ 	.word	index@(triton_poi_fused__native_batch_norm_legit_no_training_relu_5)
        /*0020*/ 	.word	0x00000000


	//----- nvinfo : EIATTR_MIN_STACK_SIZE
	.align		4
.L_7:
        /*0024*/ 	.byte	0x04, 0x12
        /*0026*/ 	.short	(.L_9 - .L_8)
	.align		4
.L_8:
        /*0028*/ 	.word	index@(triton_poi_fused__native_batch_norm_legit_no_training_relu_5)
        /*002c*/ 	.word	0x00000000
.L_9:


//--------------------- .nv.info.triton_poi_fused__native_batch_norm_legit_no_training_relu_5 --------------------------
	.section	.nv.info.triton_poi_fused__native_batch_norm_legit_no_training_relu_5,"",@"SHT_CUDA_INFO"
	.sectionflags	@""
	.align	4


	//----- nvinfo : EIATTR_CUDA_API_VERSION
	.align		4
        /*0000*/ 	.byte	0x04, 0x37
        /*0002*/ 	.short	(.L_11 - .L_10)
.L_10:
        /*0004*/ 	.word	0x0000007c


	//----- nvinfo : EIATTR_KPARAM_INFO
	.align		4
.L_11:
        /*0008*/ 	.byte	0x04, 0x17
        /*000a*/ 	.short	(.L_13 - .L_12)
.L_12:
        /*000c*/ 	.word	0x00000000
        /*0010*/ 	.short	0x0006
        /*0012*/ 	.short	0x0030
        /*0014*/ 	.byte	0x00, 0xf0, 0x11, 0x00


	//----- nvinfo : EIATTR_KPARAM_INFO
	.align		4
.L_13:
        /*0018*/ 	.byte	0x04, 0x17
        /*001a*/ 	.short	(.L_15 - .L_14)
.L_14:
        /*001c*/ 	.word	0x00000000
        /*0020*/ 	.short	0x0005
        /*0022*/ 	.short	0x0028
        /*0024*/ 	.byte	0x00, 0xf4, 0x21, 0x00


	//----- nvinfo : EIATTR_KPARAM_INFO
	.align		4
.L_15:
        /*0028*/ 	.byte	0x04, 0x17
        /*002a*/ 	.short	(.L_17 - .L_16)
.L_16:
        /*002c*/ 	.word	0x00000000
        /*0030*/ 	.short	0x0004
        /*0032*/ 	.short	0x0020
        /*0034*/ 	.byte	0x00, 0xf4, 0x21, 0x00


	//----- nvinfo : EIATTR_KPARAM_INFO
	.align		4
.L_17:
        /*0038*/ 	.byte	0x04, 0x17
        /*003a*/ 	.short	(.L_19 - .L_18)
.L_18:
        /*003c*/ 	.word	0x00000000
        /*0040*/ 	.short	0x0003
        /*0042*/ 	.short	0x0018
        /*0044*/ 	.byte	0x00, 0xf4, 0x21, 0x00


	//----- nvinfo : EIATTR_KPARAM_INFO
	.align		4
.L_19:
        /*0048*/ 	.byte	0x04, 0x17
        /*004a*/ 	.short	(.L_21 - .L_20)
.L_20:
        /*004c*/ 	.word	0x00000000
        /*0050*/ 	.short	0x0002
        /*0052*/ 	.short	0x0010
        /*0054*/ 	.byte	0x00, 0xf4, 0x21, 0x00


	//----- nvinfo : EIATTR_KPARAM_INFO
	.align		4
.L_21:
        /*0058*/ 	.byte	0x04, 0x17
        /*005a*/ 	.short	(.L_23 - .L_22)
.L_22:
        /*005c*/ 	.word	0x00000000
        /*0060*/ 	.short	0x0001
        /*0062*/ 	.short	0x0008
        /*0064*/ 	.byte	0x00, 0xf4, 0x21, 0x00


	//----- nvinfo : EIATTR_KPARAM_INFO
	.align		4
.L_23:
        /*0068*/ 	.byte	0x04, 0x17
        /*006a*/ 	.short	(.L_25 - .L_24)
.L_24:
        /*006c*/ 	.word	0x00000000
        /*0070*/ 	.short	0x0000
        /*0072*/ 	.short	0x0000
        /*0074*/ 	.byte	0x00, 0xf4, 0x21, 0x00


	//----- nvinfo : EIATTR_SPARSE_MMA_MASK
	.align		4
.L_25:
        /*0078*/ 	.byte	0x03, 0x50
        /*007a*/ 	.short	0x0000


	//----- nvinfo : EIATTR_MAXREG_COUNT
	.align		4
        /*007c*/ 	.byte	0x03, 0x1b
        /*007e*/ 	.short	0x00ff


	//----- nvinfo : EIATTR_EXIT_INSTR_OFFSETS
	.align		4
        /*0080*/ 	.byte	0x04, 0x1c
        /*0082*/ 	.short	(.L_27 - .L_26)


	//   ....[0]....
.L_26:
        /*0084*/ 	.word	0x000003f0


	//----- nvinfo : EIATTR_REQNTID
	.align		4
.L_27:
        /*0088*/ 	.byte	0x04, 0x10
        /*008a*/ 	.short	(.L_29 - .L_28)
.L_28:
        /*008c*/ 	.word	0x00000080
        /*0090*/ 	.word	0x00000001
        /*0094*/ 	.word	0x00000001


	//----- nvinfo : EIATTR_CBANK_PARAM_SIZE
	.align		4
.L_29:
        /*0098*/ 	.byte	0x03, 0x19
        /*009a*/ 	.short	0x0034


	//----- nvinfo : EIATTR_PARAM_CBANK
	.align		4
        /*009c*/ 	.byte	0x04, 0x0a
        /*009e*/ 	.short	(.L_31 - .L_30)
	.align		4
.L_30:
        /*00a0*/ 	.word	index@(.nv.constant0.triton_poi_fused__native_batch_norm_legit_no_training_relu_5)
        /*00a4*/ 	.short	0x0210
        /*00a6*/ 	.short	0x0034


	//----- nvinfo : EIATTR_SW_WAR
	.align		4
.L_31:
        /*00a8*/ 	.byte	0x04, 0x36
        /*00aa*/ 	.short	(.L_33 - .L_32)
.L_32:
        /*00ac*/ 	.word	0x00000008
.L_33:


//--------------------- .nv.callgraph             --------------------------
	.section	.nv.callgraph,"",@"SHT_CUDA_CALLGRAPH"
	.align	4
	.sectionentsize	8
	.align		4
        /*0000*/ 	.word	0x00000000
	.align		4
        /*0004*/ 	.word	0xffffffff
	.align		4
        /*0008*/ 	.word	0x00000000
	.align		4
        /*000c*/ 	.word	0xfffffffe
	.align		4
        /*0010*/ 	.word	0x00000000
	.align		4
        /*0014*/ 	.word	0xfffffffd
	.align		4
        /*0018*/ 	.word	0x00000000
	.align		4
        /*001c*/ 	.word	0xfffffffc


//--------------------- .nv.constant4             --------------------------
	.section	.nv.constant4,"a",@progbits
	.align	8
	.align		8
.nv.constant4:
        /*0000*/ 	.dword	_$_str
	.align		8
        /*0008*/ 	.dword	_$_str_$_2


//--------------------- .text.triton_poi_fused__native_batch_norm_legit_no_training_relu_5 --------------------------
	.section	.text.triton_poi_fused__native_batch_norm_legit_no_training_relu_5,"ax",@progbits
	.align	128
        .global         triton_poi_fused__native_batch_norm_legit_no_training_relu_5
        .type           triton_poi_fused__native_batch_norm_legit_no_training_relu_5,@function
        .size           triton_poi_fused__native_batch_norm_legit_no_training_relu_5,(.L_x_1 - triton_poi_fused__native_batch_norm_legit_no_training_relu_5)
        .other          triton_poi_fused__native_batch_norm_legit_no_training_relu_5,@"STO_CUDA_ENTRY STV_DEFAULT"
triton_poi_fused__native_batch_norm_legit_no_training_relu_5:
.text.triton_poi_fused__native_batch_norm_legit_no_training_relu_5:
[----:B------:R-:W-:Y:S01]  /*0000*/  LDC R1, c[0x0][0x28] ;  /* 0x00000a00ff017b82 */ /* 0x000fe20000000800 */
[----:B------:R-:W1:Y:S07]  /*0010*/  S2R R0, SR_TID.X ;  /* 0x0000000000007919 */ /* 0x000e6e0000002100 */
[----:B------:R-:W2:Y:S01]  /*0020*/  LDC.64 R10, c[0x0][0x220] ;  /* 0x00008800ff0a7b82 */ /* 0x000ea20000000a00 */
[----:B------:R-:W-:Y:S01]  /*0030*/  ULDC.64 UR4, c[0x0][0x208] ;  /* 0x0000820000047ab9 */ /* 0x000fe20000000a00 */
[----:B------:R-:W3:Y:S06]  /*0040*/  S2R R5, SR_CTAID.X ;  /* 0x0000000000057919 */ /* 0x000eec0000002500 */
[----:B------:R-:W4:Y:S08]  /*0050*/  LDC.64 R8, c[0x0][0x218] ;  /* 0x00008600ff087b82 */ /* 0x000f300000000a00 */
[----:B------:R-:W5:Y:S08]  /*0060*/  LDC.64 R14, c[0x0][0x230] ;  /* 0x00008c00ff0e7b82 */ /* 0x000f700000000a00 */
[----:B------:R-:W4:Y:S01]  /*0070*/  LDC.64 R12, c[0x0][0x228] ;  /* 0x00008a00ff0c7b82 */ /* 0x000f220000000a00 */
[----:B-1----:R-:W-:-:S02]  /*0080*/  SHF.L.U32 R0, R0, 0x2, RZ ;  /* 0x0000000200007819 */ /* 0x002fc400000006ff */
[----:B---3--:R-:W-:Y:S02]  /*0090*/  SHF.R.S32.HI R3, RZ, 0x16, R5 ;  /* 0x00000016ff037819 */ /* 0x008fe40000011405 */
[----:B------:R-:W-:Y:S02]  /*00a0*/  LOP3.LUT R0, R0, 0x1fc, RZ, 0xc0, !PT ;  /* 0x000001fc00007812 */ /* 0x000fe400078ec0ff */
[----:B------:R-:W-:Y:S02]  /*00b0*/  SGXT R3, R3, 0x1 ;  /* 0x000000010303781a */ /* 0x000fe40000000200 */
[----:B------:R-:W-:Y:S02]  /*00c0*/  LEA R0, R5, R0, 0x9 ;  /* 0x0000000005007211 */ /* 0x000fe400078e48ff */
[----:B------:R-:W1:Y:S02]  /*00d0*/  LDC.64 R4, c[0x0][0x210] ;  /* 0x00008400ff047b82 */ /* 0x000e640000000a00 */
[----:B------:R-:W-:-:S04]  /*00e0*/  LEA.HI R3, R3, R0, RZ, 0x8 ;  /* 0x0000000003037211 */ /* 0x000fc800078f40ff */
[----:B------:R-:W-:-:S04]  /*00f0*/  SHF.R.S32.HI R3, RZ, 0x8, R3 ;  /* 0x00000008ff037819 */ /* 0x000fc80000011403 */
[----:B------:R-:W-:-:S04]  /*0100*/  LEA.HI R2, R3, R3, RZ, 0x6 ;  /* 0x0000000303027211 */ /* 0x000fc800078f30ff */
[----:B------:R-:W-:-:S04]  /*0110*/  LOP3.LUT R2, R2, 0xffffffc0, RZ, 0xc0, !PT ;  /* 0xffffffc002027812 */ /* 0x000fc800078ec0ff */
[----:B------:R-:W-:-:S05]  /*0120*/  IADD3 R3, R3, -R2, RZ ;  /* 0x8000000203037210 */ /* 0x000fca0007ffe0ff */
[----:B--2---:R-:W-:-:S06]  /*0130*/  IMAD.WIDE R10, R3, 0x4, R10 ;  /* 0x00000004030a7825 */ /* 0x004fcc00078e020a */
[----:B------:R-:W2:Y:S01]  /*0140*/  LDG.E.EL R10, desc[UR4][R10.64] ;  /* 0x000000040a0a7981 */ /* 0x000ea2000c2e1900 */
[----:B-1----:R-:W-:-:S04]  /*0150*/  IMAD.WIDE R4, R0, 0x4, R4 ;  /* 0x0000000400047825 */ /* 0x002fc800078e0204 */
[C---:B----4-:R-:W-:Y:S02]  /*0160*/  IMAD.WIDE R8, R3.reuse, 0x4, R8 ;  /* 0x0000000403087825 */ /* 0x050fe400078e0208 */
[----:B------:R-:W3:Y:S02]  /*0170*/  LDG.E.128 R4, desc[UR4][R4.64] ;  /* 0x0000000404047981 */ /* 0x000ee4000c1e1d00 */
[C---:B-----5:R-:W-:Y:S02]  /*0180*/  IMAD.WIDE R14, R3.reuse, 0x4, R14 ;  /* 0x00000004030e7825 */ /* 0x060fe400078e020e */
[----:B------:R1:W3:Y:S02]  /*0190*/  LDG.E.EL R2, desc[UR4][R8.64] ;  /* 0x0000000408027981 */ /* 0x0002e4000c2e1900 */
[----:B0-----:R-:W-:Y:S02]  /*01a0*/  IMAD.WIDE R12, R3, 0x4, R12 ;  /* 0x00000004030c7825 */ /* 0x001fe400078e020c */
[----:B------:R-:W4:Y:S04]  /*01b0*/  LDG.E.EL R14, desc[UR4][R14.64] ;  /* 0x000000040e0e7981 */ /* 0x000f28000c2e1900 */
[----:B------:R0:W4:Y:S01]  /*01c0*/  LDG.E.EL R3, desc[UR4][R12.64] ;  /* 0x000000040c037981 */ /* 0x000122000c2e1900 */
[----:B------:R-:W-:Y:S01]  /*01d0*/  HFMA2.MMA R16, -RZ, RZ, 1.625, 0 ;  /* 0x3e800000ff107435 */ /* 0x000fe200000001ff */
[----:B-1----:R-:W1:Y:S02]  /*01e0*/  LDC.64 R8, c[0x0][0x238] ;  /* 0x00008e00ff087b82 */ /* 0x002e640000000a00 */
[----:B-1----:R-:W-:-:S04]  /*01f0*/  IMAD.WIDE R8, R0, 0x4, R8 ;  /* 0x0000000400087825 */ /* 0x002fc800078e0208 */
[----:B--2---:R-:W-:-:S04]  /*0200*/  FADD R10, R10, 0.0010000000474974513054 ;  /* 0x3a83126f0a0a7421 */ /* 0x004fc80000000000 */
[----:B------:R-:W1:Y:S02]  /*0210*/  MUFU.SQRT R11, R10 ;  /* 0x0000000a000b7308 */ /* 0x000e640000002000 */
[C---:B-1----:R-:W-:Y:S02]  /*0220*/  FSETP.GT.AND P0, PT, R11.reuse, 8.50705917302346158658e+37, PT ;  /* 0x7e8000000b00780b */ /* 0x042fe40003f04000 */
[----:B------:R-:W-:-:S11]  /*0230*/  FSETP.GEU.AND P1, PT, R11, 1.175494350822287508e-38, PT ;  /* 0x008000000b00780b */ /* 0x000fd60003f2e000 */
[----:B------:R-:W-:-:S04]  /*0240*/  @P0 FMUL R11, R11, 0.25 ;  /* 0x3e8000000b0b0820 */ /* 0x000fc80000400000 */
[----:B------:R-:W-:-:S06]  /*0250*/  @!P1 FMUL R11, R11, 16777216 ;  /* 0x4b8000000b0b9820 */ /* 0x000fcc0000400000 */
[----:B------:R-:W1:Y:S01]  /*0260*/  MUFU.RCP R11, R11 ;  /* 0x0000000b000b7308 */ /* 0x000e620000001000 */
[----:B0-----:R-:W-:Y:S01]  /*0270*/  FSEL R12, R16, 1, P0 ;  /* 0x3f800000100c7808 */ /* 0x001fe20000000000 */
[----:B---3--:R-:W-:-:S04]  /*0280*/  FADD R13, R4, -R2 ;  /* 0x80000002040d7221 */ /* 0x008fc80000000000 */
[----:B------:R-:W-:Y:S01]  /*0290*/  @!P1 FMUL R12, R12, 16777216 ;  /* 0x4b8000000c0c9820 */ /* 0x000fe20000400000 */
[--C-:B------:R-:W-:Y:S01]  /*02a0*/  FADD R5, R5, -R2.reuse ;  /* 0x8000000205057221 */ /* 0x100fe20000000000 */
[--C-:B------:R-:W-:Y:S01]  /*02b0*/  FADD R15, R6, -R2.reuse ;  /* 0x80000002060f7221 */ /* 0x100fe20000000000 */
[----:B------:R-:W-:Y:S01]  /*02c0*/  FADD R7, R7, -R2 ;  /* 0x8000000207077221 */ /* 0x000fe20000000000 */
[----:B-1----:R-:W-:-:S04]  /*02d0*/  FMUL R12, R11, R12 ;  /* 0x0000000c0b0c7220 */ /* 0x002fc80000400000 */
[C---:B------:R-:W-:Y:S01]  /*02e0*/  FMUL R13, R12.reuse, R13 ;  /* 0x0000000d0c0d7220 */ /* 0x040fe20000400000 */
[C---:B------:R-:W-:Y:S01]  /*02f0*/  FMUL R5, R12.reuse, R5 ;  /* 0x000000050c057220 */ /* 0x040fe20000400000 */
[C---:B------:R-:W-:Y:S01]  /*0300*/  FMUL R15, R12.reuse, R15 ;  /* 0x0000000f0c0f7220 */ /* 0x040fe20000400000 */
[----:B------:R-:W-:Y:S01]  /*0310*/  FMUL R7, R12, R7 ;  /* 0x000000070c077220 */ /* 0x000fe20000400000 */
[C-C-:B----4-:R-:W-:Y:S01]  /*0320*/  FFMA R13, R3.reuse, R13, R14.reuse ;  /* 0x0000000d030d7223 */ /* 0x150fe2000000000e */
[C-C-:B------:R-:W-:Y:S01]  /*0330*/  FFMA R5, R3.reuse, R5, R14.reuse ;  /* 0x0000000503057223 */ /* 0x140fe2000000000e */
[C-C-:B------:R-:W-:Y:S01]  /*0340*/  FFMA R15, R3.reuse, R15, R14.reuse ;  /* 0x0000000f030f7223 */ /* 0x140fe2000000000e */
[----:B------:R-:W-:Y:S02]  /*0350*/  FFMA R7, R3, R7, R14 ;  /* 0x0000000703077223 */ /* 0x000fe4000000000e */
[----:B------:R-:W-:Y:S02]  /*0360*/  FSETP.GEU.AND P3, PT, R13, RZ, PT ;  /* 0x000000ff0d00720b */ /* 0x000fe40003f6e000 */
[----:B------:R-:W-:-:S02]  /*0370*/  FSETP.GEU.AND P2, PT, R5, RZ, PT ;  /* 0x000000ff0500720b */ /* 0x000fc40003f4e000 */
[----:B------:R-:W-:Y:S02]  /*0380*/  FSETP.GEU.AND P1, PT, R15, RZ, PT ;  /* 0x000000ff0f00720b */ /* 0x000fe40003f2e000 */
[----:B------:R-:W-:Y:S02]  /*0390*/  FSETP.GEU.AND P0, PT, R7, RZ, PT ;  /* 0x000000ff0700720b */ /* 0x000fe40003f0e000 */
[----:B------:R-:W-:Y:S02]  /*03a0*/  SEL R4, R13, RZ, P3 ;  /* 0x000000ff0d047207 */ /* 0x000fe40001800000 */
[----:B------:R-:W-:Y:S02]  /*03b0*/  SEL R5, R5, RZ, P2 ;  /* 0x000000ff05057207 */ /* 0x000fe40001000000 */
[----:B------:R-:W-:Y:S02]  /*03c0*/  SEL R6, R15, RZ, P1 ;  /* 0x000000ff0f067207 */ /* 0x000fe40000800000 */
[----:B------:R-:W-:-:S05]  /*03d0*/  SEL R7, R7, RZ, P0 ;  /* 0x000000ff07077207 */ /* 0x000fca0000000000 */
[----:B------:R-:W-:Y:S01]  /*03e0*/  STG.E.128 desc[UR4][R8.64], R4 ;  /* 0x0000000408007986 */ /* 0x000fe2000c101d04 */
[----:B------:R-:W-:Y:S05]  /*03f0*/  EXIT ;  /* 0x000000000000794d */ /* 0x000fea0003800000 */
.L_x_0:
[----:B------:R-:W-:-:S00]  /*0400*/  BRA `(.L_x_0) ;  /* 0xfffffffc00fc7947 */ /* 0x000fc0000383ffff */
[----:B------:R-:W-:-:S00]  /*0410*/  NOP ;  /* 0x0000000000007918 */ /* 0x000fc00000000000 */
        /* <DEDUP_REMOVED lines=14> */
.L_x_1:


//--------------------- .nv.global.init           --------------------------
	.section	.nv.global.init,"aw",@progbits
.nv.global.init:
	.type		_$_str,@object
	.size		_$_str,(_$_str_$_2 - _$_str)
_$_str:
        /*0000*/ 	.byte	0x5f, 0x5f, 0x43, 0x55, 0x44, 0x41, 0x5f, 0x46, 0x54, 0x5a, 0x00
	.type		_$_str_$_2,@object
	.size		_$_str_$_2,(.L_1 - _$_str_$_2)
_$_str_$_2:
        /*000b*/ 	.byte	0x5f, 0x5f, 0x43, 0x55, 0x44, 0x41, 0x5f, 0x50, 0x52, 0x45, 0x43, 0x5f, 0x53, 0x51, 0x52, 0x54
        /*001b*/ 	.byte	0x00
.L_1:


//--------------------- .nv.constant0.triton_poi_fused__native_batch_norm_legit_no_training_relu_5 --------------------------
	.section	.nv.constant0.triton_poi_fused__native_batch_norm_legit_no_training_relu_5,"a",@progbits
	.sectionflags	@""
	.align	4
.nv.constant0.triton_poi_fused__native_batch_norm_legit_no_training_relu_5:
	.zero		580
